//
// Generated by NVIDIA NVVM Compiler
//
// Compiler Build ID: CL-36424714
// Cuda compilation tools, release 13.0, V13.0.88
// Based on NVVM 20.0.0
//

.version 9.0
.target sm_100
.address_size 64

	// .globl	_Z10mysgemm_v2ILi32EEviiifPfS0_fS0_
// _ZZ10mysgemm_v2ILi32EEviiifPfS0_fS0_E2As has been demoted
// _ZZ10mysgemm_v2ILi32EEviiifPfS0_fS0_E2Bs has been demoted

.visible .entry _Z10mysgemm_v2ILi32EEviiifPfS0_fS0_(
	.param .u32 _Z10mysgemm_v2ILi32EEviiifPfS0_fS0__param_0,
	.param .u32 _Z10mysgemm_v2ILi32EEviiifPfS0_fS0__param_1,
	.param .u32 _Z10mysgemm_v2ILi32EEviiifPfS0_fS0__param_2,
	.param .f32 _Z10mysgemm_v2ILi32EEviiifPfS0_fS0__param_3,
	.param .u64 .ptr .align 1 _Z10mysgemm_v2ILi32EEviiifPfS0_fS0__param_4,
	.param .u64 .ptr .align 1 _Z10mysgemm_v2ILi32EEviiifPfS0_fS0__param_5,
	.param .f32 _Z10mysgemm_v2ILi32EEviiifPfS0_fS0__param_6,
	.param .u64 .ptr .align 1 _Z10mysgemm_v2ILi32EEviiifPfS0_fS0__param_7
)
{
	.reg .pred 	%p<3>;
	.reg .b32 	%r<32>;
	.reg .b32 	%f<110>;
	.reg .b64 	%rd<27>;
	// demoted variable
	.shared .align 4 .b8 _ZZ10mysgemm_v2ILi32EEviiifPfS0_fS0_E2As[4096];
	// demoted variable
	.shared .align 4 .b8 _ZZ10mysgemm_v2ILi32EEviiifPfS0_fS0_E2Bs[4096];
	ld.param.u32 	%r12, [_Z10mysgemm_v2ILi32EEviiifPfS0_fS0__param_1];
	ld.param.u32 	%r13, [_Z10mysgemm_v2ILi32EEviiifPfS0_fS0__param_2];
	ld.param.f32 	%f4, [_Z10mysgemm_v2ILi32EEviiifPfS0_fS0__param_3];
	ld.param.u64 	%rd8, [_Z10mysgemm_v2ILi32EEviiifPfS0_fS0__param_4];
	ld.param.u64 	%rd9, [_Z10mysgemm_v2ILi32EEviiifPfS0_fS0__param_5];
	ld.param.f32 	%f5, [_Z10mysgemm_v2ILi32EEviiifPfS0_fS0__param_6];
	ld.param.u64 	%rd10, [_Z10mysgemm_v2ILi32EEviiifPfS0_fS0__param_7];
	mov.u32 	%r14, %ctaid.x;
	mov.u32 	%r15, %ctaid.y;
	mov.u32 	%r1, %tid.x;
	and.b32  	%r2, %r1, 31;
	shr.u32 	%r3, %r1, 5;
	shl.b32 	%r4, %r15, 5;
	shl.b32 	%r5, %r14, 5;
	setp.lt.s32 	%p1, %r13, 1;
	mov.f32 	%f109, 0f00000000;
	@%p1 bra 	$L__BB0_3;
	mul.lo.s32 	%r17, %r13, %r4;
	mad.lo.s32 	%r18, %r13, %r3, %r2;
	and.b32  	%r19, %r1, 992;
	or.b32  	%r20, %r19, %r2;
	shl.b32 	%r21, %r20, 2;
	mov.u32 	%r22, _ZZ10mysgemm_v2ILi32EEviiifPfS0_fS0_E2As;
	add.s32 	%r6, %r22, %r21;
	mad.lo.s32 	%r23, %r12, %r3, %r2;
	mov.u32 	%r24, _ZZ10mysgemm_v2ILi32EEviiifPfS0_fS0_E2Bs;
	add.s32 	%r7, %r24, %r21;
	shl.b32 	%r25, %r12, 5;
	shl.b32 	%r26, %r1, 2;
	and.b32  	%r27, %r26, 3968;
	add.s32 	%r8, %r22, %r27;
	shl.b32 	%r28, %r2, 2;
	add.s32 	%r9, %r24, %r28;
	mul.wide.s32 	%rd11, %r17, 4;
	mul.wide.u32 	%rd12, %r18, 4;
	add.s64 	%rd13, %rd11, %rd12;
	cvta.to.global.u64 	%rd14, %rd8;
	add.s64 	%rd26, %rd14, %rd13;
	mul.wide.s32 	%rd15, %r23, 4;
	mul.wide.u32 	%rd16, %r5, 4;
	add.s64 	%rd17, %rd15, %rd16;
	cvta.to.global.u64 	%rd18, %rd9;
	add.s64 	%rd25, %rd18, %rd17;
	mul.wide.s32 	%rd3, %r25, 4;
	mov.f32 	%f109, 0f00000000;
	mov.b32 	%r31, 0;
$L__BB0_2:
	ld.global.f32 	%f8, [%rd26];
	st.shared.f32 	[%r6], %f8;
	ld.global.f32 	%f9, [%rd25];
	st.shared.f32 	[%r7], %f9;
	bar.sync 	0;
	ld.shared.f32 	%f10, [%r8];
	ld.shared.f32 	%f11, [%r9];
	fma.rn.f32 	%f12, %f10, %f11, %f109;
	ld.shared.f32 	%f13, [%r8+4];
	ld.shared.f32 	%f14, [%r9+128];
	fma.rn.f32 	%f15, %f13, %f14, %f12;
	ld.shared.f32 	%f16, [%r8+8];
	ld.shared.f32 	%f17, [%r9+256];
	fma.rn.f32 	%f18, %f16, %f17, %f15;
	ld.shared.f32 	%f19, [%r8+12];
	ld.shared.f32 	%f20, [%r9+384];
	fma.rn.f32 	%f21, %f19, %f20, %f18;
	ld.shared.f32 	%f22, [%r8+16];
	ld.shared.f32 	%f23, [%r9+512];
	fma.rn.f32 	%f24, %f22, %f23, %f21;
	ld.shared.f32 	%f25, [%r8+20];
	ld.shared.f32 	%f26, [%r9+640];
	fma.rn.f32 	%f27, %f25, %f26, %f24;
	ld.shared.f32 	%f28, [%r8+24];
	ld.shared.f32 	%f29, [%r9+768];
	fma.rn.f32 	%f30, %f28, %f29, %f27;
	ld.shared.f32 	%f31, [%r8+28];
	ld.shared.f32 	%f32, [%r9+896];
	fma.rn.f32 	%f33, %f31, %f32, %f30;
	ld.shared.f32 	%f34, [%r8+32];
	ld.shared.f32 	%f35, [%r9+1024];
	fma.rn.f32 	%f36, %f34, %f35, %f33;
	ld.shared.f32 	%f37, [%r8+36];
	ld.shared.f32 	%f38, [%r9+1152];
	fma.rn.f32 	%f39, %f37, %f38, %f36;
	ld.shared.f32 	%f40, [%r8+40];
	ld.shared.f32 	%f41, [%r9+1280];
	fma.rn.f32 	%f42, %f40, %f41, %f39;
	ld.shared.f32 	%f43, [%r8+44];
	ld.shared.f32 	%f44, [%r9+1408];
	fma.rn.f32 	%f45, %f43, %f44, %f42;
	ld.shared.f32 	%f46, [%r8+48];
	ld.shared.f32 	%f47, [%r9+1536];
	fma.rn.f32 	%f48, %f46, %f47, %f45;
	ld.shared.f32 	%f49, [%r8+52];
	ld.shared.f32 	%f50, [%r9+1664];
	fma.rn.f32 	%f51, %f49, %f50, %f48;
	ld.shared.f32 	%f52, [%r8+56];
	ld.shared.f32 	%f53, [%r9+1792];
	fma.rn.f32 	%f54, %f52, %f53, %f51;
	ld.shared.f32 	%f55, [%r8+60];
	ld.shared.f32 	%f56, [%r9+1920];
	fma.rn.f32 	%f57, %f55, %f56, %f54;
	ld.shared.f32 	%f58, [%r8+64];
	ld.shared.f32 	%f59, [%r9+2048];
	fma.rn.f32 	%f60, %f58, %f59, %f57;
	ld.shared.f32 	%f61, [%r8+68];
	ld.shared.f32 	%f62, [%r9+2176];
	fma.rn.f32 	%f63, %f61, %f62, %f60;
	ld.shared.f32 	%f64, [%r8+72];
	ld.shared.f32 	%f65, [%r9+2304];
	fma.rn.f32 	%f66, %f64, %f65, %f63;
	ld.shared.f32 	%f67, [%r8+76];
	ld.shared.f32 	%f68, [%r9+2432];
	fma.rn.f32 	%f69, %f67, %f68, %f66;
	ld.shared.f32 	%f70, [%r8+80];
	ld.shared.f32 	%f71, [%r9+2560];
	fma.rn.f32 	%f72, %f70, %f71, %f69;
	ld.shared.f32 	%f73, [%r8+84];
	ld.shared.f32 	%f74, [%r9+2688];
	fma.rn.f32 	%f75, %f73, %f74, %f72;
	ld.shared.f32 	%f76, [%r8+88];
	ld.shared.f32 	%f77, [%r9+2816];
	fma.rn.f32 	%f78, %f76, %f77, %f75;
	ld.shared.f32 	%f79, [%r8+92];
	ld.shared.f32 	%f80, [%r9+2944];
	fma.rn.f32 	%f81, %f79, %f80, %f78;
	ld.shared.f32 	%f82, [%r8+96];
	ld.shared.f32 	%f83, [%r9+3072];
	fma.rn.f32 	%f84, %f82, %f83, %f81;
	ld.shared.f32 	%f85, [%r8+100];
	ld.shared.f32 	%f86, [%r9+3200];
	fma.rn.f32 	%f87, %f85, %f86, %f84;
	ld.shared.f32 	%f88, [%r8+104];
	ld.shared.f32 	%f89, [%r9+3328];
	fma.rn.f32 	%f90, %f88, %f89, %f87;
	ld.shared.f32 	%f91, [%r8+108];
	ld.shared.f32 	%f92, [%r9+3456];
	fma.rn.f32 	%f93, %f91, %f92, %f90;
	ld.shared.f32 	%f94, [%r8+112];
	ld.shared.f32 	%f95, [%r9+3584];
	fma.rn.f32 	%f96, %f94, %f95, %f93;
	ld.shared.f32 	%f97, [%r8+116];
	ld.shared.f32 	%f98, [%r9+3712];
	fma.rn.f32 	%f99, %f97, %f98, %f96;
	ld.shared.f32 	%f100, [%r8+120];
	ld.shared.f32 	%f101, [%r9+3840];
	fma.rn.f32 	%f102, %f100, %f101, %f99;
	ld.shared.f32 	%f103, [%r8+124];
	ld.shared.f32 	%f104, [%r9+3968];
	fma.rn.f32 	%f109, %f103, %f104, %f102;
	bar.sync 	0;
	add.s32 	%r31, %r31, 32;
	add.s64 	%rd26, %rd26, 128;
	add.s64 	%rd25, %rd25, %rd3;
	setp.lt.s32 	%p2, %r31, %r13;
	@%p2 bra 	$L__BB0_2;
$L__BB0_3:
	mad.lo.s32 	%r29, %r12, %r4, %r5;
	cvt.s64.s32 	%rd19, %r29;
	cvta.to.global.u64 	%rd20, %rd10;
	mad.lo.s32 	%r30, %r12, %r3, %r2;
	cvt.s64.s32 	%rd21, %r30;
	add.s64 	%rd22, %rd19, %rd21;
	shl.b64 	%rd23, %rd22, 2;
	add.s64 	%rd24, %rd20, %rd23;
	ld.global.f32 	%f105, [%rd24];
	mul.f32 	%f106, %f5, %f105;
	fma.rn.f32 	%f107, %f4, %f109, %f106;
	st.global.f32 	[%rd24], %f107;
	ret;

}


// ===== COMPILED SASS (sm_100) =====

	.target	sm_100

	.elftype	@"ET_EXEC"


//--------------------- .note.nv.tkinfo           --------------------------
	.section	.note.nv.tkinfo,"",@"SHT_NOTE"
	.sectionflags	@"SHF_NOTE_NV_TKINFO"
	.tkinfo
        /*0018*/ 	.word	0x00000002
        /*0030*/ 	.string	""
        /*0030*/ 	.string	"ptxas"
        /*0030*/ 	.string	"Cuda compilation tools, release 13.0, V13.0.88"
        /*0030*/ 	.string	"Build cuda_13.0.r13.0/compiler.36424714_0"
        /*0030*/ 	.string	"-arch sm_100 -m 64 "



//--------------------- .note.nv.cuinfo           --------------------------
	.section	.note.nv.cuinfo,"",@"SHT_NOTE"
	.sectionflags	@"SHF_NOTE_NV_CUINFO"
        /*0018*/ 	.short	0x0002
        /*001a*/ 	.short	0x0064
        /*001c*/ 	.short	0x0082
	.zero		2


//--------------------- .nv.info                  --------------------------
	.section	.nv.info,"",@"SHT_CUDA_INFO"
	.align	4


	//----- nvinfo : EIATTR_REGCOUNT
	.align		4
        /*0000*/ 	.byte	0x04, 0x2f
        /*0002*/ 	.short	(.L_1 - .L_0)
	.align		4
.L_0:
        /*0004*/ 	.word	index@(_Z10mysgemm_v2ILi32EEviiifPfS0_fS0_)
        /*0008*/ 	.word	0x00000020


	//----- nvinfo : EIATTR_FRAME_SIZE
	.align		4
.L_1:
        /*000c*/ 	.byte	0x04, 0x11
        /*000e*/ 	.short	(.L_3 - .L_2)
	.align		4
.L_2:
        /*0010*/ 	.word	index@(_Z10mysgemm_v2ILi32EEviiifPfS0_fS0_)
        /*0014*/ 	.word	0x00000000


	//----- nvinfo : EIATTR_MIN_STACK_SIZE
	.align		4
.L_3:
        /*0018*/ 	.byte	0x04, 0x12
        /*001a*/ 	.short	(.L_5 - .L_4)
	.align		4
.L_4:
        /*001c*/ 	.word	index@(_Z10mysgemm_v2ILi32EEviiifPfS0_fS0_)
        /*0020*/ 	.word	0x00000000
.L_5:


//--------------------- .nv.compat                --------------------------
	.section	.nv.compat,"",@"SHT_CUDA_COMPAT_INFO"
	.align	4
        /*0000*/ 	.byte	0x02, 0x09, 0x00, 0x00, 0x02, 0x02, 0x01, 0x00, 0x02, 0x05, 0x05, 0x00, 0x03, 0x07, 0x01, 0x01
        /*0010*/ 	.byte	0x02, 0x03, 0x00, 0x00, 0x02, 0x06, 0x01, 0x00, 0x04, 0x0b, 0x08, 0x00, 0x09, 0x00, 0x00, 0x00
        /*0020*/ 	.byte	0x00, 0x00, 0x00, 0x00


//--------------------- .nv.info._Z10mysgemm_v2ILi32EEviiifPfS0_fS0_ --------------------------
	.section	.nv.info._Z10mysgemm_v2ILi32EEviiifPfS0_fS0_,"",@"SHT_CUDA_INFO"
	.sectionflags	@""
	.align	4


	//----- nvinfo : EIATTR_CUDA_API_VERSION
	.align		4
        /*0000*/ 	.byte	0x04, 0x37
        /*0002*/ 	.short	(.L_7 - .L_6)
.L_6:
        /*0004*/ 	.word	0x00000082


	//----- nvinfo : EIATTR_KPARAM_INFO
	.align		4
.L_7:
        /*0008*/ 	.byte	0x04, 0x17
        /*000a*/ 	.short	(.L_9 - .L_8)
.L_8:
        /*000c*/ 	.word	0x00000000
        /*0010*/ 	.short	0x0007
        /*0012*/ 	.short	0x0028
        /*0014*/ 	.byte	0x00, 0xf5, 0x21, 0x00


	//----- nvinfo : EIATTR_KPARAM_INFO
	.align		4
.L_9:
        /*0018*/ 	.byte	0x04, 0x17
        /*001a*/ 	.short	(.L_11 - .L_10)
.L_10:
        /*001c*/ 	.word	0x00000000
        /*0020*/ 	.short	0x0006
        /*0022*/ 	.short	0x0020
        /*0024*/ 	.byte	0x00, 0xf0, 0x11, 0x00


	//----- nvinfo : EIATTR_KPARAM_INFO
	.align		4
.L_11:
        /*0028*/ 	.byte	0x04, 0x17
        /*002a*/ 	.short	(.L_13 - .L_12)
.L_12:
        /*002c*/ 	.word	0x00000000
        /*0030*/ 	.short	0x0005
        /*0032*/ 	.short	0x0018
        /*0034*/ 	.byte	0x00, 0xf5, 0x21, 0x00


	//----- nvinfo : EIATTR_KPARAM_INFO
	.align		4
.L_13:
        /*0038*/ 	.byte	0x04, 0x17
        /*003a*/ 	.short	(.L_15 - .L_14)
.L_14:
        /*003c*/ 	.word	0x00000000
        /*0040*/ 	.short	0x0004
        /*0042*/ 	.short	0x0010
        /*0044*/ 	.byte	0x00, 0xf5, 0x21, 0x00


	//----- nvinfo : EIATTR_KPARAM_INFO
	.align		4
.L_15:
        /*0048*/ 	.byte	0x04, 0x17
        /*004a*/ 	.short	(.L_17 - .L_16)
.L_16:
        /*004c*/ 	.word	0x00000000
        /*0050*/ 	.short	0x0003
        /*0052*/ 	.short	0x000c
        /*0054*/ 	.byte	0x00, 0xf0, 0x11, 0x00


	//----- nvinfo : EIATTR_KPARAM_INFO
	.align		4
.L_17:
        /*0058*/ 	.byte	0x04, 0x17
        /*005a*/ 	.short	(.L_19 - .L_18)
.L_18:
        /*005c*/ 	.word	0x00000000
        /*0060*/ 	.short	0x0002
        /*0062*/ 	.short	0x0008
        /*0064*/ 	.byte	0x00, 0xf0, 0x11, 0x00


	//----- nvinfo : EIATTR_KPARAM_INFO
	.align		4
.L_19:
        /*0068*/ 	.byte	0x04, 0x17
        /*006a*/ 	.short	(.L_21 - .L_20)
.L_20:
        /*006c*/ 	.word	0x00000000
        /*0070*/ 	.short	0x0001
        /*0072*/ 	.short	0x0004
        /*0074*/ 	.byte	0x00, 0xf0, 0x11, 0x00


	//----- nvinfo : EIATTR_KPARAM_INFO
	.align		4
.L_21:
        /*0078*/ 	.byte	0x04, 0x17
        /*007a*/ 	.short	(.L_23 - .L_22)
.L_22:
        /*007c*/ 	.word	0x00000000
        /*0080*/ 	.short	0x0000
        /*0082*/ 	.short	0x0000
        /*0084*/ 	.byte	0x00, 0xf0, 0x11, 0x00


	//----- nvinfo : EIATTR_SPARSE_MMA_MASK
	.align		4
.L_23:
        /*0088*/ 	.byte	0x03, 0x50
        /*008a*/ 	.short	0x0000


	//----- nvinfo : EIATTR_MAXREG_COUNT
	.align		4
        /*008c*/ 	.byte	0x03, 0x1b
        /*008e*/ 	.short	0x00ff


	//----- nvinfo : EIATTR_NUM_BARRIERS
	.align		4
        /*0090*/ 	.byte	0x02, 0x4c
        /*0092*/ 	.byte	0x01
	.zero		1


	//----- nvinfo : EIATTR_MERCURY_ISA_VERSION
	.align		4
        /*0094*/ 	.byte	0x03, 0x5f
        /*0096*/ 	.short	0x0101


	//----- nvinfo : EIATTR_VRC_CTA_INIT_COUNT
	.align		4
        /*0098*/ 	.byte	0x02, 0x4a
	.zero		1
	.zero		1


	//----- nvinfo : EIATTR_EXIT_INSTR_OFFSETS
	.align		4
        /*009c*/ 	.byte	0x04, 0x1c
        /*009e*/ 	.short	(.L_25 - .L_24)


	//   ....[0]....
.L_24:
        /*00a0*/ 	.word	0x000008e0


	//----- nvinfo : EIATTR_CBANK_PARAM_SIZE
	.align		4
.L_25:
        /*00a4*/ 	.byte	0x03, 0x19
        /*00a6*/ 	.short	0x0030


	//----- nvinfo : EIATTR_PARAM_CBANK
	.align		4
        /*00a8*/ 	.byte	0x04, 0x0a
        /*00aa*/ 	.short	(.L_27 - .L_26)
	.align		4
.L_26:
        /*00ac*/ 	.word	index@(.nv.constant0._Z10mysgemm_v2ILi32EEviiifPfS0_fS0_)
        /*00b0*/ 	.short	0x0380
        /*00b2*/ 	.short	0x0030


	//----- nvinfo : EIATTR_SW_WAR
	.align		4
.L_27:
        /*00b4*/ 	.byte	0x04, 0x36
        /*00b6*/ 	.short	(.L_29 - .L_28)
.L_28:
        /*00b8*/ 	.word	0x00000008
.L_29:


//--------------------- .nv.callgraph             --------------------------
	.section	.nv.callgraph,"",@"SHT_CUDA_CALLGRAPH"
	.align	4
	.sectionentsize	8
	.align		4
        /*0000*/ 	.word	0x00000000
	.align		4
        /*0004*/ 	.word	0xffffffff
	.align		4
        /*0008*/ 	.word	0x00000000
	.align		4
        /*000c*/ 	.word	0xfffffffe
	.align		4
        /*0010*/ 	.word	0x00000000
	.align		4
        /*0014*/ 	.word	0xfffffffd
	.align		4
        /*0018*/ 	.word	0x00000000
	.align		4
        /*001c*/ 	.word	0xfffffffc


//--------------------- .text._Z10mysgemm_v2ILi32EEviiifPfS0_fS0_ --------------------------
	.section	.text._Z10mysgemm_v2ILi32EEviiifPfS0_fS0_,"ax",@progbits
	.align	128
        .global         _Z10mysgemm_v2ILi32EEviiifPfS0_fS0_
        .type           _Z10mysgemm_v2ILi32EEviiifPfS0_fS0_,@function
        .size           _Z10mysgemm_v2ILi32EEviiifPfS0_fS0_,(.L_x_3 - _Z10mysgemm_v2ILi32EEviiifPfS0_fS0_)
        .other          _Z10mysgemm_v2ILi32EEviiifPfS0_fS0_,@"STO_CUDA_ENTRY STV_DEFAULT"
_Z10mysgemm_v2ILi32EEviiifPfS0_fS0_:
.text._Z10mysgemm_v2ILi32EEviiifPfS0_fS0_:
[----:B------:R-:W-:Y:S08]  /*0000*/  LDC R1, c[0x0][0x37c] ;  /* 0x0000df00ff017b82 */ /* 0x000ff00000000800 */
[----:B------:R-:W0:Y:S01]  /*0010*/  LDC R0, c[0x0][0x388] ;  /* 0x0000e200ff007b82 */ /* 0x000e220000000800 */
[----:B------:R-:W1:Y:S01]  /*0020*/  S2R R17, SR_CTAID.X ;  /* 0x0000000000117919 */ /* 0x000e620000002500 */
[----:B------:R-:W2:Y:S01]  /*0030*/  LDCU.64 UR8, c[0x0][0x358] ;  /* 0x00006b00ff0877ac */ /* 0x000ea20008000a00 */
[----:B------:R-:W-:Y:S01]  /*0040*/  HFMA2 R11, -RZ, RZ, 0, 0 ;  /* 0x00000000ff0b7431 */ /* 0x000fe200000001ff */
[----:B------:R-:W3:Y:S04]  /*0050*/  S2R R9, SR_TID.X ;  /* 0x0000000000097919 */ /* 0x000ee80000002100 */
[----:B------:R-:W4:Y:S01]  /*0060*/  S2UR UR5, SR_CTAID.Y ;  /* 0x00000000000579c3 */ /* 0x000f220000002600 */
[----:B0-----:R-:W-:Y:S01]  /*0070*/  ISETP.GE.AND P0, PT, R0, 0x1, PT ;  /* 0x000000010000780c */ /* 0x001fe20003f06270 */
[----:B----4-:R-:W-:Y:S01]  /*0080*/  USHF.L.U32 UR5, UR5, 0x5, URZ ;  /* 0x0000000505057899 */ /* 0x010fe200080006ff */
[----:B-1----:R-:W-:-:S02]  /*0090*/  SHF.L.U32 R17, R17, 0x5, RZ ;  /* 0x0000000511117819 */ /* 0x002fc400000006ff */
[----:B---3--:R-:W-:Y:S02]  /*00a0*/  LOP3.LUT R18, R9, 0x1f, RZ, 0xc0, !PT ;  /* 0x0000001f09127812 */ /* 0x008fe400078ec0ff */
[----:B------:R-:W-:-:S07]  /*00b0*/  SHF.R.U32.HI R19, RZ, 0x5, R9 ;  /* 0x00000005ff137819 */ /* 0x000fce0000011609 */
[----:B--2---:R-:W-:Y:S05]  /*00c0*/  @!P0 BRA `(.L_x_0) ;  /* 0x0000000400c88947 */ /* 0x004fea0003800000 */
[----:B------:R-:W0:Y:S01]  /*00d0*/  LDC R8, c[0x0][0x384] ;  /* 0x0000e100ff087b82 */ /* 0x000e220000000800 */
[----:B------:R-:W1:Y:S01]  /*00e0*/  LDCU.128 UR12, c[0x0][0x390] ;  /* 0x00007200ff0c77ac */ /* 0x000e620008000c00 */
[----:B------:R-:W-:Y:S01]  /*00f0*/  IMAD R2, R19, R0, R18 ;  /* 0x0000000013027224 */ /* 0x000fe200078e0212 */
[----:B------:R-:W-:Y:S01]  /*0100*/  MOV R11, RZ ;  /* 0x000000ff000b7202 */ /* 0x000fe20000000f00 */
[----:B------:R-:W-:Y:S01]  /*0110*/  IMAD R7, R0, UR5, RZ ;  /* 0x0000000500077c24 */ /* 0x000fe2000f8e02ff */
[----:B------:R-:W-:Y:S01]  /*0120*/  UMOV UR4, 0x400 ;  /* 0x0000040000047882 */ /* 0x000fe20000000000 */
[----:B------:R-:W-:Y:S02]  /*0130*/  IMAD.WIDE.U32 R2, R2, 0x4, RZ ;  /* 0x0000000402027825 */ /* 0x000fe400078e00ff */
[----:B------:R-:W2:Y:S02]  /*0140*/  S2UR UR6, SR_CgaCtaId ;  /* 0x00000000000679c3 */ /* 0x000ea40000008800 */
[----:B------:R-:W-:-:S04]  /*0150*/  IMAD.WIDE.U32 R4, R17, 0x4, RZ ;  /* 0x0000000411047825 */ /* 0x000fc800078e00ff */
[----:B------:R-:W-:-:S04]  /*0160*/  IMAD.WIDE R2, R7, 0x4, R2 ;  /* 0x0000000407027825 */ /* 0x000fc800078e0202 */
[----:B0-----:R-:W-:-:S04]  /*0170*/  IMAD R7, R19, R8, R18 ;  /* 0x0000000813077224 */ /* 0x001fc800078e0212 */
[----:B------:R-:W-:Y:S01]  /*0180*/  IMAD.WIDE R6, R7, 0x4, R4 ;  /* 0x0000000407067825 */ /* 0x000fe200078e0204 */
[----:B-1----:R-:W-:Y:S02]  /*0190*/  IADD3 R4, P0, PT, R2, UR12, RZ ;  /* 0x0000000c02047c10 */ /* 0x002fe4000ff1e0ff */
[----:B------:R-:W-:Y:S01]  /*01a0*/  LOP3.LUT R2, R9, 0x3e0, RZ, 0xc0, !PT ;  /* 0x000003e009027812 */ /* 0x000fe200078ec0ff */
[----:B--2---:R-:W-:Y:S01]  /*01b0*/  ULEA UR7, UR6, UR4, 0x18 ;  /* 0x0000000406077291 */ /* 0x004fe2000f8ec0ff */
[----:B------:R-:W-:Y:S01]  /*01c0*/  IADD3.X R3, PT, PT, R3, UR13, RZ, P0, !PT ;  /* 0x0000000d03037c10 */ /* 0x000fe200087fe4ff */
[----:B------:R-:W-:Y:S01]  /*01d0*/  UIADD3 UR4, UPT, UPT, UR4, 0x1000, URZ ;  /* 0x0000100004047890 */ /* 0x000fe2000fffe0ff */
[----:B------:R-:W-:Y:S02]  /*01e0*/  IADD3 R20, P0, PT, R6, UR14, RZ ;  /* 0x0000000e06147c10 */ /* 0x000fe4000ff1e0ff */
[----:B------:R-:W-:Y:S01]  /*01f0*/  SHF.L.U32 R5, R9, 0x2, RZ ;  /* 0x0000000209057819 */ /* 0x000fe200000006ff */
[----:B------:R-:W-:Y:S01]  /*0200*/  ULEA UR4, UR6, UR4, 0x18 ;  /* 0x0000000406047291 */ /* 0x000fe2000f8ec0ff */
[----:B------:R-:W-:-:S02]  /*0210*/  LOP3.LUT R2, R2, 0x1f, R9, 0xf8, !PT ;  /* 0x0000001f02027812 */ /* 0x000fc400078ef809 */
[----:B------:R-:W-:Y:S02]  /*0220*/  IADD3.X R21, PT, PT, R7, UR15, RZ, P0, !PT ;  /* 0x0000000f07157c10 */ /* 0x000fe400087fe4ff */
[----:B------:R-:W-:Y:S02]  /*0230*/  LOP3.LUT R5, R5, 0xf80, RZ, 0xc0, !PT ;  /* 0x00000f8005057812 */ /* 0x000fe400078ec0ff */
[----:B------:R-:W-:Y:S02]  /*0240*/  SHF.L.U32 R6, R8, 0x5, RZ ;  /* 0x0000000508067819 */ /* 0x000fe400000006ff */
[C---:B------:R-:W-:Y:S02]  /*0250*/  LEA R16, R2.reuse, UR7, 0x2 ;  /* 0x0000000702107c11 */ /* 0x040fe4000f8e10ff */
[----:B------:R-:W-:Y:S02]  /*0260*/  LEA R7, R2, UR4, 0x2 ;  /* 0x0000000402077c11 */ /* 0x000fe4000f8e10ff */
[----:B------:R-:W-:Y:S01]  /*0270*/  LEA R2, R18, UR4, 0x2 ;  /* 0x0000000412027c11 */ /* 0x000fe2000f8e10ff */
[----:B------:R-:W-:-:S06]  /*0280*/  UMOV UR4, URZ ;  /* 0x000000ff00047c82 */ /* 0x000fcc0008000000 */
.L_x_1:
[----:B------:R-:W-:Y:S01]  /*0290*/  MOV R8, R4 ;  /* 0x0000000400087202 */ /* 0x000fe20000000f00 */
[----:B------:R-:W2:Y:S01]  /*02a0*/  LDG.E R22, desc[UR8][R20.64] ;  /* 0x0000000814167981 */ /* 0x000ea2000c1e1900 */
[----:B------:R-:W-:-:S05]  /*02b0*/  MOV R9, R3 ;  /* 0x0000000300097202 */ /* 0x000fca0000000f00 */
[----:B------:R-:W3:Y:S04]  /*02c0*/  LDG.E R27, desc[UR8][R8.64] ;  /* 0x00000008081b7981 */ /* 0x000ee8000c1e1900 */
[----:B---3--:R-:W-:Y:S04]  /*02d0*/  STS [R16], R27 ;  /* 0x0000001b10007388 */ /* 0x008fe80000000800 */
[----:B--2---:R-:W-:Y:S01]  /*02e0*/  STS [R7], R22 ;  /* 0x0000001607007388 */ /* 0x004fe20000000800 */
[----:B------:R-:W-:Y:S06]  /*02f0*/  BAR.SYNC.DEFER_BLOCKING 0x0 ;  /* 0x0000000000007b1d */ /* 0x000fec0000010000 */
[----:B------:R-:W-:Y:S04]  /*0300*/  LDS R10, [R2] ;  /* 0x00000000020a7984 */ /* 0x000fe80000000800 */
[----:B------:R-:W0:Y:S04]  /*0310*/  LDS.128 R12, [R5+UR7] ;  /* 0x00000007050c7984 */ /* 0x000e280008000c00 */
[----:B------:R-:W1:Y:S04]  /*0320*/  LDS R29, [R2+0x80] ;  /* 0x00008000021d7984 */ /* 0x000e680000000800 */
[----:B------:R-:W2:Y:S04]  /*0330*/  LDS R23, [R2+0x100] ;  /* 0x0001000002177984 */ /* 0x000ea80000000800 */
[----:B------:R-:W3:Y:S04]  /*0340*/  LDS R24, [R2+0x180] ;  /* 0x0001800002187984 */ /* 0x000ee80000000800 */
[----:B------:R-:W-:Y:S04]  /*0350*/  LDS R25, [R2+0x200] ;  /* 0x0002000002197984 */ /* 0x000fe80000000800 */
[----:B------:R-:W-:Y:S04]  /*0360*/  LDS R22, [R2+0x280] ;  /* 0x0002800002167984 */ /* 0x000fe80000000800 */
[----:B------:R-:W-:Y:S01]  /*0370*/  LDS R26, [R2+0xb80] ;  /* 0x000b8000021a7984 */ /* 0x000fe20000000800 */
[----:B0-----:R-:W-:-:S03]  /*0380*/  FFMA R12, R12, R10, R11 ;  /* 0x0000000a0c0c7223 */ /* 0x001fc6000000000b */
[----:B------:R-:W0:Y:S01]  /*0390*/  LDS.128 R8, [R5+UR7+0x10] ;  /* 0x0000100705087984 */ /* 0x000e220008000c00 */
[----:B-1----:R-:W-:-:S04]  /*03a0*/  FFMA R12, R29, R13, R12 ;  /* 0x0000000d1d0c7223 */ /* 0x002fc8000000000c */
[----:B--2---:R-:W-:Y:S02]  /*03b0*/  FFMA R13, R23, R14, R12 ;  /* 0x0000000e170d7223 */ /* 0x004fe4000000000c */
[----:B------:R-:W1:Y:S02]  /*03c0*/  LDS R23, [R2+0x300] ;  /* 0x0003000002177984 */ /* 0x000e640000000800 */
[----:B---3--:R-:W-:Y:S02]  /*03d0*/  FFMA R13, R24, R15, R13 ;  /* 0x0000000f180d7223 */ /* 0x008fe4000000000d */
[----:B------:R-:W2:Y:S02]  /*03e0*/  LDS R24, [R2+0x380] ;  /* 0x0003800002187984 */ /* 0x000ea40000000800 */
[----:B0-----:R-:W-:Y:S02]  /*03f0*/  FFMA R27, R8, R25, R13 ;  /* 0x00000019081b7223 */ /* 0x001fe4000000000d */
[----:B------:R-:W-:Y:S04]  /*0400*/  LDS R25, [R2+0x400] ;  /* 0x0004000002197984 */ /* 0x000fe80000000800 */
[----:B------:R-:W0:Y:S01]  /*0410*/  LDS.128 R12, [R5+UR7+0x20] ;  /* 0x00002007050c7984 */ /* 0x000e220008000c00 */
[----:B------:R-:W-:-:S03]  /*0420*/  FFMA R8, R22, R9, R27 ;  /* 0x0000000916087223 */ /* 0x000fc6000000001b */
[----:B------:R-:W3:Y:S01]  /*0430*/  LDS R22, [R2+0x480] ;  /* 0x0004800002167984 */ /* 0x000ee20000000800 */
[----:B-1----:R-:W-:-:S03]  /*0440*/  FFMA R9, R23, R10, R8 ;  /* 0x0000000a17097223 */ /* 0x002fc60000000008 */
[----:B------:R-:W1:Y:S01]  /*0450*/  LDS R23, [R2+0x500] ;  /* 0x0005000002177984 */ /* 0x000e620000000800 */
[----:B--2---:R-:W-:-:S03]  /*0460*/  FFMA R9, R24, R11, R9 ;  /* 0x0000000b18097223 */ /* 0x004fc60000000009 */
[----:B------:R-:W2:Y:S01]  /*0470*/  LDS R24, [R2+0x580] ;  /* 0x0005800002187984 */ /* 0x000ea20000000800 */
[----:B0-----:R-:W-:-:S03]  /*0480*/  FFMA R27, R12, R25, R9 ;  /* 0x000000190c1b7223 */ /* 0x001fc60000000009 */
[----:B------:R-:W-:Y:S04]  /*0490*/  LDS R25, [R2+0x600] ;  /* 0x0006000002197984 */ /* 0x000fe80000000800 */
[----:B------:R-:W0:Y:S01]  /*04a0*/  LDS.128 R8, [R5+UR7+0x30] ;  /* 0x0000300705087984 */ /* 0x000e220008000c00 */
[----:B---3--:R-:W-:-:S03]  /*04b0*/  FFMA R12, R22, R13, R27 ;  /* 0x0000000d160c7223 */ /* 0x008fc6000000001b */
        /* <DEDUP_REMOVED lines=22> */
[----:B------:R-:W-:Y:S01]  /*0620*/  LDS R24, [R2+0xc80] ;  /* 0x000c800002187984 */ /* 0x000fe20000000800 */
[----:B0-----:R-:W-:-:S03]  /*0630*/  FFMA R27, R8, R25, R13 ;  /* 0x00000019081b7223 */ /* 0x001fc6000000000d */
[----:B------:R-:W-:Y:S04]  /*0640*/  LDS R25, [R2+0xc00] ;  /* 0x000c000002197984 */ /* 0x000fe80000000800 */
[----:B------:R-:W0:Y:S01]  /*0650*/  LDS.128 R12, [R5+UR7+0x60] ;  /* 0x00006007050c7984 */ /* 0x000e220008000c00 */
[----:B---3--:R-:W-:-:S04]  /*0660*/  FFMA R22, R22, R9, R27 ;  /* 0x0000000916167223 */ /* 0x008fc8000000001b */
[----:B-1----:R-:W-:Y:S02]  /*0670*/  FFMA R9, R23, R10, R22 ;  /* 0x0000000a17097223 */ /* 0x002fe40000000016 */
[----:B------:R-:W1:Y:S02]  /*0680*/  LDS R23, [R2+0xd00] ;  /* 0x000d000002177984 */ /* 0x000e640000000800 */
[----:B------:R-:W-:Y:S02]  /*0690*/  FFMA R9, R26, R11, R9 ;  /* 0x0000000b1a097223 */ /* 0x000fe40000000009 */
[----:B------:R-:W2:Y:S02]  /*06a0*/  LDS R22, [R2+0xd80] ;  /* 0x000d800002167984 */ /* 0x000ea40000000800 */
[----:B0-----:R-:W-:Y:S02]  /*06b0*/  FFMA R27, R12, R25, R9 ;  /* 0x000000190c1b7223 */ /* 0x001fe40000000009 */
[----:B------:R-:W-:Y:S04]  /*06c0*/  LDS R25, [R2+0xe00] ;  /* 0x000e000002197984 */ /* 0x000fe80000000800 */
[----:B------:R-:W0:Y:S01]  /*06d0*/  LDS.128 R8, [R5+UR7+0x70] ;  /* 0x0000700705087984 */ /* 0x000e220008000c00 */
[----:B------:R-:W-:-:S03]  /*06e0*/  FFMA R24, R24, R13, R27 ;  /* 0x0000000d18187223 */ /* 0x000fc6000000001b */
[----:B------:R-:W3:Y:S04]  /*06f0*/  LDS R27, [R2+0xe80] ;  /* 0x000e8000021b7984 */ /* 0x000ee80000000800 */
[----:B------:R-:W4:Y:S04]  /*0700*/  LDS R13, [R2+0xf00] ;  /* 0x000f0000020d7984 */ /* 0x000f280000000800 */
[----:B------:R-:W5:Y:S01]  /*0710*/  LDS R12, [R2+0xf80] ;  /* 0x000f8000020c7984 */ /* 0x000f620000000800 */
[----:B------:R-:W-:Y:S01]  /*0720*/  UIADD3 UR4, UPT, UPT, UR4, 0x20, URZ ;  /* 0x0000002004047890 */ /* 0x000fe2000fffe0ff */
[----:B-1----:R-:W-:-:S04]  /*0730*/  FFMA R23, R23, R14, R24 ;  /* 0x0000000e17177223 */ /* 0x002fc80000000018 */
[----:B--2---:R-:W-:Y:S01]  /*0740*/  FFMA R15, R22, R15, R23 ;  /* 0x0000000f160f7223 */ /* 0x004fe20000000017 */
[----:B------:R-:W-:Y:S01]  /*0750*/  BAR.SYNC.DEFER_BLOCKING 0x0 ;  /* 0x0000000000007b1d */ /* 0x000fe20000010000 */
[----:B------:R-:W-:Y:S02]  /*0760*/  ISETP.LE.AND P0, PT, R0, UR4, PT ;  /* 0x0000000400007c0c */ /* 0x000fe4000bf03270 */
[----:B------:R-:W-:Y:S01]  /*0770*/  IADD3 R4, P1, PT, R4, 0x80, RZ ;  /* 0x0000008004047810 */ /* 0x000fe20007f3e0ff */
[----:B------:R-:W-:-:S03]  /*0780*/  IMAD.WIDE R20, R6, 0x4, R20 ;  /* 0x0000000406147825 */ /* 0x000fc600078e0214 */
[----:B------:R-:W-:Y:S01]  /*0790*/  IADD3.X R3, PT, PT, RZ, R3, RZ, P1, !PT ;  /* 0x00000003ff037210 */ /* 0x000fe20000ffe4ff */
[----:B0-----:R-:W-:-:S04]  /*07a0*/  FFMA R8, R8, R25, R15 ;  /* 0x0000001908087223 */ /* 0x001fc8000000000f */
[----:B---3--:R-:W-:-:S04]  /*07b0*/  FFMA R8, R27, R9, R8 ;  /* 0x000000091b087223 */ /* 0x008fc80000000008 */
[----:B----4-:R-:W-:-:S04]  /*07c0*/  FFMA R13, R13, R10, R8 ;  /* 0x0000000a0d0d7223 */ /* 0x010fc80000000008 */
[----:B-----5:R-:W-:Y:S01]  /*07d0*/  FFMA R11, R12, R11, R13 ;  /* 0x0000000b0c0b7223 */ /* 0x020fe2000000000d */
[----:B------:R-:W-:Y:S06]  /*07e0*/  @!P0 BRA `(.L_x_1) ;  /* 0xfffffff800a88947 */ /* 0x000fec000383ffff */
.L_x_0:
[----:B------:R-:W0:Y:S01]  /*07f0*/  LDC R0, c[0x0][0x384] ;  /* 0x0000e100ff007b82 */ /* 0x000e220000000800 */
[----:B------:R-:W1:Y:S01]  /*0800*/  LDCU.64 UR6, c[0x0][0x3a8] ;  /* 0x00007500ff0677ac */ /* 0x000e620008000a00 */
[----:B------:R-:W2:Y:S01]  /*0810*/  LDCU UR4, c[0x0][0x3a0] ;  /* 0x00007400ff0477ac */ /* 0x000ea20008000800 */
[----:B0-----:R-:W-:Y:S02]  /*0820*/  IMAD R18, R19, R0, R18 ;  /* 0x0000000013127224 */ /* 0x001fe400078e0212 */
[----:B------:R-:W-:Y:S01]  /*0830*/  IMAD R17, R0, UR5, R17 ;  /* 0x0000000500117c24 */ /* 0x000fe2000f8e0211 */
[----:B------:R-:W0:Y:S02]  /*0840*/  LDCU UR5, c[0x0][0x38c] ;  /* 0x00007180ff0577ac */ /* 0x000e240008000800 */
[----:B------:R-:W-:Y:S02]  /*0850*/  SHF.R.S32.HI R0, RZ, 0x1f, R18 ;  /* 0x0000001fff007819 */ /* 0x000fe40000011412 */
[----:B------:R-:W-:-:S04]  /*0860*/  IADD3 R3, P0, PT, R18, R17, RZ ;  /* 0x0000001112037210 */ /* 0x000fc80007f1e0ff */
[----:B------:R-:W-:Y:S02]  /*0870*/  LEA.HI.X.SX32 R0, R17, R0, 0x1, P0 ;  /* 0x0000000011007211 */ /* 0x000fe400000f0eff */
[----:B-1----:R-:W-:-:S04]  /*0880*/  LEA R2, P0, R3, UR6, 0x2 ;  /* 0x0000000603027c11 */ /* 0x002fc8000f8010ff */
[----:B------:R-:W-:-:S05]  /*0890*/  LEA.HI.X R3, R3, UR7, R0, 0x2, P0 ;  /* 0x0000000703037c11 */ /* 0x000fca00080f1400 */
[----:B------:R-:W2:Y:S02]  /*08a0*/  LDG.E R0, desc[UR8][R2.64] ;  /* 0x0000000802007981 */ /* 0x000ea4000c1e1900 */
[----:B--2---:R-:W-:-:S04]  /*08b0*/  FMUL R0, R0, UR4 ;  /* 0x0000000400007c20 */ /* 0x004fc80008400000 */
[----:B0-----:R-:W-:-:S05]  /*08c0*/  FFMA R11, R11, UR5, R0 ;  /* 0x000000050b0b7c23 */ /* 0x001fca0008000000 */
[----:B------:R-:W-:Y:S01]  /*08d0*/  STG.E desc[UR8][R2.64], R11 ;  /* 0x0000000b02007986 */ /* 0x000fe2000c101908 */
[----:B------:R-:W-:Y:S05]  /*08e0*/  EXIT ;  /* 0x000000000000794d */ /* 0x000fea0003800000 */
.L_x_2:
[----:B------:R-:W-:-:S00]  /*08f0*/  BRA `(.L_x_2) ;  /* 0xfffffffc00fc7947 */ /* 0x000fc0000383ffff */
[----:B------:R-:W-:-:S00]  /*0900*/  NOP ;  /* 0x0000000000007918 */ /* 0x000fc00000000000 */
[----:B------:R-:W-:-:S00]  /*0910*/  NOP ;  /* 0x0000000000007918 */ /* 0x000fc00000000000 */
[----:B------:R-:W-:-:S00]  /*0920*/  NOP ;  /* 0x0000000000007918 */ /* 0x000fc00000000000 */
[----:B------:R-:W-:-:S00]  /*0930*/  NOP ;  /* 0x0000000000007918 */ /* 0x000fc00000000000 */
[----:B------:R-:W-:-:S00]  /*0940*/  NOP ;  /* 0x0000000000007918 */ /* 0x000fc00000000000 */
[----:B------:R-:W-:-:S00]  /*0950*/  NOP ;  /* 0x0000000000007918 */ /* 0x000fc00000000000 */
[----:B------:R-:W-:-:S00]  /*0960*/  NOP ;  /* 0x0000000000007918 */ /* 0x000fc00000000000 */
[----:B------:R-:W-:-:S00]  /*0970*/  NOP ;  /* 0x0000000000007918 */ /* 0x000fc00000000000 */
.L_x_3:


//--------------------- .nv.shared._Z10mysgemm_v2ILi32EEviiifPfS0_fS0_ --------------------------
	.section	.nv.shared._Z10mysgemm_v2ILi32EEviiifPfS0_fS0_,"aw",@nobits
	.sectionflags	@""
	.align	4
.nv.shared._Z10mysgemm_v2ILi32EEviiifPfS0_fS0_:
	.zero		9216


//--------------------- .nv.shared.reserved.0     --------------------------
	.section	.nv.shared.reserved.0,"aw",@nobits
	.weak		__nv_reservedSMEM_offset_0_alias
	.size		__nv_reservedSMEM_offset_0_alias, 0, 64
	.other		__nv_reservedSMEM_offset_0_alias,@"STO_CUDA_RESERVED_SHARED STV_DEFAULT"
__nv_reservedSMEM_offset_0_alias:
	.zero		0
	.zero		64


//--------------------- .nv.constant0._Z10mysgemm_v2ILi32EEviiifPfS0_fS0_ --------------------------
	.section	.nv.constant0._Z10mysgemm_v2ILi32EEviiifPfS0_fS0_,"a",@progbits
	.sectionflags	@""
	.align	4
.nv.constant0._Z10mysgemm_v2ILi32EEviiifPfS0_fS0_:
	.zero		944


//--------------------- SYMBOLS --------------------------

	.type		.nv.reservedSmem.offset0,@object
	.size		.nv.reservedSmem.offset0,0x4
	.type		.nv.reservedSmem.cap,@object
	.size		.nv.reservedSmem.cap,0x4
